	.headerflags	@"EF_CUDA_TEXMODE_UNIFIED EF_CUDA_64BIT_ADDRESS EF_CUDA_ACCELERATORS EF_CUDA_SM90 EF_CUDA_VIRTUAL_SM(EF_CUDA_SM90)"
	.elftype	@"ET_EXEC"


//--------------------- .nv.info                  --------------------------
	.section	.nv.info,"",@"SHT_CUDA_INFO"
	.align	4


	//----- nvinfo : EIATTR_REGCOUNT
	.align		4
        /*0000*/ 	.byte	0x04, 0x2f
        /*0002*/ 	.short	(.L_1 - .L_0)
	.align		4
.L_0:
        /*0004*/ 	.word	index@(triton_poi_fused_ne_3)
        /*0008*/ 	.word	0x0000000a


	//----- nvinfo : EIATTR_MIN_STACK_SIZE
	.align		4
.L_1:
        /*000c*/ 	.byte	0x04, 0x12
        /*000e*/ 	.short	(.L_3 - .L_2)
	.align		4
.L_2:
        /*0010*/ 	.word	index@(triton_poi_fused_ne_3)
        /*0014*/ 	.word	0x00000000


	//----- nvinfo : EIATTR_FRAME_SIZE
	.align		4
.L_3:
        /*0018*/ 	.byte	0x04, 0x11
        /*001a*/ 	.short	(.L_5 - .L_4)
	.align		4
.L_4:
        /*001c*/ 	.word	index@(triton_poi_fused_ne_3)
        /*0020*/ 	.word	0x00000000


	//----- nvinfo : EIATTR_MIN_STACK_SIZE
	.align		4
.L_5:
        /*0024*/ 	.byte	0x04, 0x12
        /*0026*/ 	.short	(.L_7 - .L_6)
	.align		4
.L_6:
        /*0028*/ 	.word	index@(triton_poi_fused_ne_3)
        /*002c*/ 	.word	0x00000000
.L_7:


//--------------------- .nv.info.triton_poi_fused_ne_3 --------------------------
	.section	.nv.info.triton_poi_fused_ne_3,"",@"SHT_CUDA_INFO"
	.sectionflags	@""
	.align	4


	//----- nvinfo : EIATTR_CUDA_API_VERSION
	.align		4
        /*0000*/ 	.byte	0x04, 0x37
        /*0002*/ 	.short	(.L_9 - .L_8)
.L_8:
        /*0004*/ 	.word	0x0000007c


	//----- nvinfo : EIATTR_KPARAM_INFO
	.align		4
.L_9:
        /*0008*/ 	.byte	0x04, 0x17
        /*000a*/ 	.short	(.L_11 - .L_10)
.L_10:
        /*000c*/ 	.word	0x00000000
        /*0010*/ 	.short	0x0002
        /*0012*/ 	.short	0x0010
        /*0014*/ 	.byte	0x00, 0xf0, 0x11, 0x00


	//----- nvinfo : EIATTR_KPARAM_INFO
	.align		4
.L_11:
        /*0018*/ 	.byte	0x04, 0x17
        /*001a*/ 	.short	(.L_13 - .L_12)
.L_12:
        /*001c*/ 	.word	0x00000000
        /*0020*/ 	.short	0x0001
        /*0022*/ 	.short	0x0008
        /*0024*/ 	.byte	0x00, 0xf4, 0x21, 0x00


	//----- nvinfo : EIATTR_KPARAM_INFO
	.align		4
.L_13:
        /*0028*/ 	.byte	0x04, 0x17
        /*002a*/ 	.short	(.L_15 - .L_14)
.L_14:
        /*002c*/ 	.word	0x00000000
        /*0030*/ 	.short	0x0000
        /*0032*/ 	.short	0x0000
        /*0034*/ 	.byte	0x00, 0xf4, 0x21, 0x00


	//----- nvinfo : EIATTR_SPARSE_MMA_MASK
	.align		4
.L_15:
        /*0038*/ 	.byte	0x03, 0x50
        /*003a*/ 	.short	0x0000


	//----- nvinfo : EIATTR_MAXREG_COUNT
	.align		4
        /*003c*/ 	.byte	0x03, 0x1b
        /*003e*/ 	.short	0x00ff


	//----- nvinfo : EIATTR_EXIT_INSTR_OFFSETS
	.align		4
        /*0040*/ 	.byte	0x04, 0x1c
        /*0042*/ 	.short	(.L_17 - .L_16)


	//   ....[0]....
.L_16:
        /*0044*/ 	.word	0x00000140


	//   ....[1]....
        /*0048*/ 	.word	0x00000160


	//----- nvinfo : EIATTR_REQNTID
	.align		4
.L_17:
        /*004c*/ 	.byte	0x04, 0x10
        /*004e*/ 	.short	(.L_19 - .L_18)
.L_18:
        /*0050*/ 	.word	0x00000080
        /*0054*/ 	.word	0x00000001
        /*0058*/ 	.word	0x00000001


	//----- nvinfo : EIATTR_CBANK_PARAM_SIZE
	.align		4
.L_19:
        /*005c*/ 	.byte	0x03, 0x19
        /*005e*/ 	.short	0x0014


	//----- nvinfo : EIATTR_PARAM_CBANK
	.align		4
        /*0060*/ 	.byte	0x04, 0x0a
        /*0062*/ 	.short	(.L_21 - .L_20)
	.align		4
.L_20:
        /*0064*/ 	.word	index@(.nv.constant0.triton_poi_fused_ne_3)
        /*0068*/ 	.short	0x0210
        /*006a*/ 	.short	0x0014


	//----- nvinfo : EIATTR_SW_WAR
	.align		4
.L_21:
        /*006c*/ 	.byte	0x04, 0x36
        /*006e*/ 	.short	(.L_23 - .L_22)
.L_22:
        /*0070*/ 	.word	0x00000008
.L_23:


//--------------------- .nv.callgraph             --------------------------
	.section	.nv.callgraph,"",@"SHT_CUDA_CALLGRAPH"
	.align	4
	.sectionentsize	8
	.align		4
        /*0000*/ 	.word	0x00000000
	.align		4
        /*0004*/ 	.word	0xffffffff
	.align		4
        /*0008*/ 	.word	0x00000000
	.align		4
        /*000c*/ 	.word	0xfffffffe
	.align		4
        /*0010*/ 	.word	0x00000000
	.align		4
        /*0014*/ 	.word	0xfffffffd
	.align		4
        /*0018*/ 	.word	0x00000000
	.align		4
        /*001c*/ 	.word	0xfffffffc


//--------------------- .text.triton_poi_fused_ne_3 --------------------------
	.section	.text.triton_poi_fused_ne_3,"ax",@progbits
	.align	128
        .global         triton_poi_fused_ne_3
        .type           triton_poi_fused_ne_3,@function
        .size           triton_poi_fused_ne_3,(.L_x_1 - triton_poi_fused_ne_3)
        .other          triton_poi_fused_ne_3,@"STO_CUDA_ENTRY STV_DEFAULT"
triton_poi_fused_ne_3:
.text.triton_poi_fused_ne_3:
[----:B------:R-:W0:Y:S02]  /*0000*/  LDC R1, c[0x0][0x28] ;  /* 0x00000a00ff017b82 */ /* 0x000e240000000800 */
[----:B------:R-:W1:Y:S01]  /*0010*/  S2R R0, SR_TID.X ;  /* 0x0000000000007919 */ /* 0x000e620000002100 */
[----:B------:R-:W2:Y:S01]  /*0020*/  LDC.64 R2, c[0x0][0x210] ;  /* 0x00008400ff027b82 */ /* 0x000ea20000000a00 */
[----:B------:R-:W-:Y:S01]  /*0030*/  CS2R R6, SRZ ;  /* 0x0000000000067805 */ /* 0x000fe2000001ff00 */
[----:B------:R-:W-:Y:S01]  /*0040*/  ULDC.64 UR4, c[0x0][0x208] ;  /* 0x0000820000047ab9 */ /* 0x000fe20000000a00 */
[----:B------:R-:W3:Y:S01]  /*0050*/  S2R R5, SR_CTAID.X ;  /* 0x0000000000057919 */ /* 0x000ee20000002500 */
[----:B------:R-:W-:Y:S01]  /*0060*/  ULDC.64 UR6, c[0x0][0x218] ;  /* 0x0000860000067ab9 */ /* 0x000fe20000000a00 */
[----:B-1----:R-:W-:-:S05]  /*0070*/  IMAD.SHL.U32 R0, R0, 0x2, RZ ;  /* 0x0000000200007824 */ /* 0x002fca00078e00ff */
[----:B------:R-:W-:-:S05]  /*0080*/  LOP3.LUT R0, R0, 0xfe, RZ, 0xc0, !PT ;  /* 0x000000fe00007812 */ /* 0x000fca00078ec0ff */
[----:B---3--:R-:W-:-:S04]  /*0090*/  IMAD R5, R5, 0x100, R0 ;  /* 0x0000010005057824 */ /* 0x008fc800078e0200 */
[C---:B--2---:R-:W-:Y:S01]  /*00a0*/  IMAD.WIDE R2, R5.reuse, 0x4, R2 ;  /* 0x0000000405027825 */ /* 0x044fe200078e0202 */
[----:B------:R-:W-:-:S13]  /*00b0*/  ISETP.GE.AND P2, PT, R5, 0x100, PT ;  /* 0x000001000500780c */ /* 0x000fda0003f46270 */
[----:B------:R-:W2:Y:S01]  /*00c0*/  @!P2 LDG.E.64 R6, desc[UR4][R2.64] ;  /* 0x000000040206a981 */ /* 0x000ea2000c1e1b00 */
[----:B------:R-:W-:-:S04]  /*00d0*/  IADD3 R4, P3, R5, UR6, RZ ;  /* 0x0000000605047c10 */ /* 0x000fc8000ff7e0ff */
[----:B------:R-:W-:Y:S02]  /*00e0*/  LEA.HI.X.SX32 R5, R5, UR7, 0x1, P3 ;  /* 0x0000000705057c11 */ /* 0x000fe400098f0eff */
[----:B--2---:R-:W-:Y:S02]  /*00f0*/  LOP3.LUT P1, RZ, R6, 0x7fffffff, RZ, 0xc0, !PT ;  /* 0x7fffffff06ff7812 */ /* 0x004fe4000782c0ff */
[----:B------:R-:W-:Y:S02]  /*0100*/  LOP3.LUT P0, RZ, R7, 0x7fffffff, RZ, 0xc0, !PT ;  /* 0x7fffffff07ff7812 */ /* 0x000fe4000780c0ff */
[----:B------:R-:W-:Y:S02]  /*0110*/  SEL R0, RZ, 0x1, !P1 ;  /* 0x00000001ff007807 */ /* 0x000fe40004800000 */
[----:B------:R-:W-:-:S05]  /*0120*/  SEL R7, RZ, 0x100, !P0 ;  /* 0x00000100ff077807 */ /* 0x000fca0004000000 */
[----:B------:R-:W-:Y:S01]  /*0130*/  IMAD.IADD R7, R0, 0x1, R7 ;  /* 0x0000000100077824 */ /* 0x000fe200078e0207 */
[----:B------:R-:W-:Y:S06]  /*0140*/  @P2 EXIT ;  /* 0x000000000000294d */ /* 0x000fec0003800000 */
[----:B------:R-:W-:Y:S01]  /*0150*/  STG.E.U16 desc[UR4][R4.64], R7 ;  /* 0x0000000704007986 */ /* 0x000fe2000c101504 */
[----:B------:R-:W-:Y:S05]  /*0160*/  EXIT ;  /* 0x000000000000794d */ /* 0x000fea0003800000 */
.L_x_0:
[----:B------:R-:W-:-:S00]  /*0170*/  BRA `(.L_x_0) ;  /* 0xfffffffc00fc7947 */ /* 0x000fc0000383ffff */
[----:B------:R-:W-:-:S00]  /*0180*/  NOP ;  /* 0x0000000000007918 */ /* 0x000fc00000000000 */
[----:B------:R-:W-:-:S00]  /*0190*/  NOP ;  /* 0x0000000000007918 */ /* 0x000fc00000000000 */
[----:B------:R-:W-:-:S00]  /*01a0*/  NOP ;  /* 0x0000000000007918 */ /* 0x000fc00000000000 */
[----:B------:R-:W-:-:S00]  /*01b0*/  NOP ;  /* 0x0000000000007918 */ /* 0x000fc00000000000 */
[----:B------:R-:W-:-:S00]  /*01c0*/  NOP ;  /* 0x0000000000007918 */ /* 0x000fc00000000000 */
[----:B------:R-:W-:-:S00]  /*01d0*/  NOP ;  /* 0x0000000000007918 */ /* 0x000fc00000000000 */
[----:B------:R-:W-:-:S00]  /*01e0*/  NOP ;  /* 0x0000000000007918 */ /* 0x000fc00000000000 */
[----:B------:R-:W-:-:S00]  /*01f0*/  NOP ;  /* 0x0000000000007918 */ /* 0x000fc00000000000 */
.L_x_1:


//--------------------- .nv.constant0.triton_poi_fused_ne_3 --------------------------
	.section	.nv.constant0.triton_poi_fused_ne_3,"a",@progbits
	.sectionflags	@""
	.align	4
.nv.constant0.triton_poi_fused_ne_3:
	.zero		548
